//
// Generated by NVIDIA NVVM Compiler
//
// Compiler Build ID: CL-36424714
// Cuda compilation tools, release 13.0, V13.0.88
// Based on NVVM 20.0.0
//

.version 9.0
.target sm_100
.address_size 64

	// .globl	_Z12calcFeqD3Q19PdPKdS1_S1_S1_i

.visible .entry _Z12calcFeqD3Q19PdPKdS1_S1_S1_i(
	.param .u64 .ptr .align 1 _Z12calcFeqD3Q19PdPKdS1_S1_S1_i_param_0,
	.param .u64 .ptr .align 1 _Z12calcFeqD3Q19PdPKdS1_S1_S1_i_param_1,
	.param .u64 .ptr .align 1 _Z12calcFeqD3Q19PdPKdS1_S1_S1_i_param_2,
	.param .u64 .ptr .align 1 _Z12calcFeqD3Q19PdPKdS1_S1_S1_i_param_3,
	.param .u64 .ptr .align 1 _Z12calcFeqD3Q19PdPKdS1_S1_S1_i_param_4,
	.param .u32 _Z12calcFeqD3Q19PdPKdS1_S1_S1_i_param_5
)
{
	.reg .pred 	%p<2>;
	.reg .b32 	%r<6>;
	.reg .b64 	%rd<40>;
	.reg .b64 	%fd<335>;

	ld.param.u64 	%rd4, [_Z12calcFeqD3Q19PdPKdS1_S1_S1_i_param_3];
	ld.param.u32 	%r2, [_Z12calcFeqD3Q19PdPKdS1_S1_S1_i_param_5];
	mov.u32 	%r3, %ctaid.x;
	mov.u32 	%r4, %ntid.x;
	mov.u32 	%r5, %tid.x;
	mad.lo.s32 	%r1, %r3, %r4, %r5;
	setp.ge.s32 	%p1, %r1, %r2;
	@%p1 bra 	$L__BB0_2;
	ld.param.u64 	%rd39, [_Z12calcFeqD3Q19PdPKdS1_S1_S1_i_param_4];
	ld.param.u64 	%rd38, [_Z12calcFeqD3Q19PdPKdS1_S1_S1_i_param_2];
	ld.param.u64 	%rd37, [_Z12calcFeqD3Q19PdPKdS1_S1_S1_i_param_1];
	ld.param.u64 	%rd36, [_Z12calcFeqD3Q19PdPKdS1_S1_S1_i_param_0];
	cvta.to.global.u64 	%rd6, %rd36;
	cvta.to.global.u64 	%rd7, %rd37;
	cvta.to.global.u64 	%rd8, %rd38;
	cvta.to.global.u64 	%rd9, %rd4;
	cvta.to.global.u64 	%rd10, %rd39;
	mul.wide.s32 	%rd11, %r1, 8;
	add.s64 	%rd12, %rd7, %rd11;
	add.s64 	%rd13, %rd8, %rd11;
	add.s64 	%rd14, %rd9, %rd11;
	add.s64 	%rd15, %rd10, %rd11;
	ld.global.f64 	%fd1, [%rd12];
	ld.global.f64 	%fd2, [%rd13];
	mul.f64 	%fd3, %fd2, 0d0000000000000000;
	fma.rn.f64 	%fd4, %fd1, 0d0000000000000000, %fd3;
	ld.global.f64 	%fd5, [%rd14];
	fma.rn.f64 	%fd6, %fd5, 0d0000000000000000, %fd4;
	mul.f64 	%fd7, %fd6, 0d4008000000000000;
	ld.global.f64 	%fd8, [%rd15];
	mul.f64 	%fd9, %fd8, 0d3FD5555555555555;
	add.f64 	%fd10, %fd7, 0d3FF0000000000000;
	mul.f64 	%fd11, %fd7, 0d3FE0000000000000;
	fma.rn.f64 	%fd12, %fd7, %fd11, %fd10;
	mul.f64 	%fd13, %fd2, %fd2;
	fma.rn.f64 	%fd14, %fd1, %fd1, %fd13;
	fma.rn.f64 	%fd15, %fd5, %fd5, %fd14;
	mul.f64 	%fd16, %fd15, 0d3FF8000000000000;
	sub.f64 	%fd17, %fd12, %fd16;
	mul.f64 	%fd18, %fd9, %fd17;
	add.s64 	%rd16, %rd6, %rd11;
	st.global.f64 	[%rd16], %fd18;
	ld.global.f64 	%fd19, [%rd12];
	ld.global.f64 	%fd20, [%rd13];
	fma.rn.f64 	%fd21, %fd20, 0d0000000000000000, %fd19;
	ld.global.f64 	%fd22, [%rd14];
	fma.rn.f64 	%fd23, %fd22, 0d0000000000000000, %fd21;
	mul.f64 	%fd24, %fd23, 0d4008000000000000;
	ld.global.f64 	%fd25, [%rd15];
	mul.f64 	%fd26, %fd25, 0d3FAC71C71C71C71C;
	add.f64 	%fd27, %fd24, 0d3FF0000000000000;
	mul.f64 	%fd28, %fd24, 0d3FE0000000000000;
	fma.rn.f64 	%fd29, %fd24, %fd28, %fd27;
	mul.f64 	%fd30, %fd20, %fd20;
	fma.rn.f64 	%fd31, %fd19, %fd19, %fd30;
	fma.rn.f64 	%fd32, %fd22, %fd22, %fd31;
	mul.f64 	%fd33, %fd32, 0d3FF8000000000000;
	sub.f64 	%fd34, %fd29, %fd33;
	mul.f64 	%fd35, %fd26, %fd34;
	mul.wide.s32 	%rd17, %r2, 8;
	add.s64 	%rd18, %rd16, %rd17;
	st.global.f64 	[%rd18], %fd35;
	ld.global.f64 	%fd36, [%rd12];
	ld.global.f64 	%fd37, [%rd13];
	mul.f64 	%fd38, %fd37, 0d0000000000000000;
	sub.f64 	%fd39, %fd38, %fd36;
	ld.global.f64 	%fd40, [%rd14];
	fma.rn.f64 	%fd41, %fd40, 0d0000000000000000, %fd39;
	mul.f64 	%fd42, %fd41, 0d4008000000000000;
	ld.global.f64 	%fd43, [%rd15];
	mul.f64 	%fd44, %fd43, 0d3FAC71C71C71C71C;
	add.f64 	%fd45, %fd42, 0d3FF0000000000000;
	mul.f64 	%fd46, %fd42, 0d3FE0000000000000;
	fma.rn.f64 	%fd47, %fd42, %fd46, %fd45;
	mul.f64 	%fd48, %fd37, %fd37;
	fma.rn.f64 	%fd49, %fd36, %fd36, %fd48;
	fma.rn.f64 	%fd50, %fd40, %fd40, %fd49;
	mul.f64 	%fd51, %fd50, 0d3FF8000000000000;
	sub.f64 	%fd52, %fd47, %fd51;
	mul.f64 	%fd53, %fd44, %fd52;
	add.s64 	%rd19, %rd18, %rd17;
	st.global.f64 	[%rd19], %fd53;
	ld.global.f64 	%fd54, [%rd12];
	ld.global.f64 	%fd55, [%rd13];
	fma.rn.f64 	%fd56, %fd54, 0d0000000000000000, %fd55;
	ld.global.f64 	%fd57, [%rd14];
	fma.rn.f64 	%fd58, %fd57, 0d0000000000000000, %fd56;
	mul.f64 	%fd59, %fd58, 0d4008000000000000;
	ld.global.f64 	%fd60, [%rd15];
	mul.f64 	%fd61, %fd60, 0d3FAC71C71C71C71C;
	add.f64 	%fd62, %fd59, 0d3FF0000000000000;
	mul.f64 	%fd63, %fd59, 0d3FE0000000000000;
	fma.rn.f64 	%fd64, %fd59, %fd63, %fd62;
	mul.f64 	%fd65, %fd55, %fd55;
	fma.rn.f64 	%fd66, %fd54, %fd54, %fd65;
	fma.rn.f64 	%fd67, %fd57, %fd57, %fd66;
	mul.f64 	%fd68, %fd67, 0d3FF8000000000000;
	sub.f64 	%fd69, %fd64, %fd68;
	mul.f64 	%fd70, %fd61, %fd69;
	add.s64 	%rd20, %rd19, %rd17;
	st.global.f64 	[%rd20], %fd70;
	ld.global.f64 	%fd71, [%rd12];
	mul.f64 	%fd72, %fd71, 0d0000000000000000;
	ld.global.f64 	%fd73, [%rd13];
	sub.f64 	%fd74, %fd72, %fd73;
	ld.global.f64 	%fd75, [%rd14];
	fma.rn.f64 	%fd76, %fd75, 0d0000000000000000, %fd74;
	mul.f64 	%fd77, %fd76, 0d4008000000000000;
	ld.global.f64 	%fd78, [%rd15];
	mul.f64 	%fd79, %fd78, 0d3FAC71C71C71C71C;
	add.f64 	%fd80, %fd77, 0d3FF0000000000000;
	mul.f64 	%fd81, %fd77, 0d3FE0000000000000;
	fma.rn.f64 	%fd82, %fd77, %fd81, %fd80;
	mul.f64 	%fd83, %fd73, %fd73;
	fma.rn.f64 	%fd84, %fd71, %fd71, %fd83;
	fma.rn.f64 	%fd85, %fd75, %fd75, %fd84;
	mul.f64 	%fd86, %fd85, 0d3FF8000000000000;
	sub.f64 	%fd87, %fd82, %fd86;
	mul.f64 	%fd88, %fd79, %fd87;
	add.s64 	%rd21, %rd20, %rd17;
	st.global.f64 	[%rd21], %fd88;
	ld.global.f64 	%fd89, [%rd12];
	ld.global.f64 	%fd90, [%rd13];
	mul.f64 	%fd91, %fd90, 0d0000000000000000;
	fma.rn.f64 	%fd92, %fd89, 0d0000000000000000, %fd91;
	ld.global.f64 	%fd93, [%rd14];
	add.f64 	%fd94, %fd92, %fd93;
	mul.f64 	%fd95, %fd94, 0d4008000000000000;
	ld.global.f64 	%fd96, [%rd15];
	mul.f64 	%fd97, %fd96, 0d3FAC71C71C71C71C;
	add.f64 	%fd98, %fd95, 0d3FF0000000000000;
	mul.f64 	%fd99, %fd95, 0d3FE0000000000000;
	fma.rn.f64 	%fd100, %fd95, %fd99, %fd98;
	mul.f64 	%fd101, %fd90, %fd90;
	fma.rn.f64 	%fd102, %fd89, %fd89, %fd101;
	fma.rn.f64 	%fd103, %fd93, %fd93, %fd102;
	mul.f64 	%fd104, %fd103, 0d3FF8000000000000;
	sub.f64 	%fd105, %fd100, %fd104;
	mul.f64 	%fd106, %fd97, %fd105;
	add.s64 	%rd22, %rd21, %rd17;
	st.global.f64 	[%rd22], %fd106;
	ld.global.f64 	%fd107, [%rd12];
	ld.global.f64 	%fd108, [%rd13];
	mul.f64 	%fd109, %fd108, 0d0000000000000000;
	fma.rn.f64 	%fd110, %fd107, 0d0000000000000000, %fd109;
	ld.global.f64 	%fd111, [%rd14];
	sub.f64 	%fd112, %fd110, %fd111;
	mul.f64 	%fd113, %fd112, 0d4008000000000000;
	ld.global.f64 	%fd114, [%rd15];
	mul.f64 	%fd115, %fd114, 0d3FAC71C71C71C71C;
	add.f64 	%fd116, %fd113, 0d3FF0000000000000;
	mul.f64 	%fd117, %fd113, 0d3FE0000000000000;
	fma.rn.f64 	%fd118, %fd113, %fd117, %fd116;
	mul.f64 	%fd119, %fd108, %fd108;
	fma.rn.f64 	%fd120, %fd107, %fd107, %fd119;
	fma.rn.f64 	%fd121, %fd111, %fd111, %fd120;
	mul.f64 	%fd122, %fd121, 0d3FF8000000000000;
	sub.f64 	%fd123, %fd118, %fd122;
	mul.f64 	%fd124, %fd115, %fd123;
	add.s64 	%rd23, %rd22, %rd17;
	st.global.f64 	[%rd23], %fd124;
	ld.global.f64 	%fd125, [%rd12];
	ld.global.f64 	%fd126, [%rd13];
	fma.rn.f64 	%fd127, %fd125, 0d0000000000000000, %fd126;
	ld.global.f64 	%fd128, [%rd14];
	fma.rn.f64 	%fd129, %fd128, 0d0000000000000000, %fd127;
	mul.f64 	%fd130, %fd129, 0d4008000000000000;
	ld.global.f64 	%fd131, [%rd15];
	mul.f64 	%fd132, %fd131, 0d3F9C71C71C71C71C;
	add.f64 	%fd133, %fd130, 0d3FF0000000000000;
	mul.f64 	%fd134, %fd130, 0d3FE0000000000000;
	fma.rn.f64 	%fd135, %fd130, %fd134, %fd133;
	mul.f64 	%fd136, %fd126, %fd126;
	fma.rn.f64 	%fd137, %fd125, %fd125, %fd136;
	fma.rn.f64 	%fd138, %fd128, %fd128, %fd137;
	mul.f64 	%fd139, %fd138, 0d3FF8000000000000;
	sub.f64 	%fd140, %fd135, %fd139;
	mul.f64 	%fd141, %fd132, %fd140;
	add.s64 	%rd24, %rd23, %rd17;
	st.global.f64 	[%rd24], %fd141;
	ld.global.f64 	%fd142, [%rd12];
	ld.global.f64 	%fd143, [%rd13];
	add.f64 	%fd144, %fd142, %fd143;
	ld.global.f64 	%fd145, [%rd14];
	fma.rn.f64 	%fd146, %fd145, 0d0000000000000000, %fd144;
	mul.f64 	%fd147, %fd146, 0d4008000000000000;
	ld.global.f64 	%fd148, [%rd15];
	mul.f64 	%fd149, %fd148, 0d3F9C71C71C71C71C;
	add.f64 	%fd150, %fd147, 0d3FF0000000000000;
	mul.f64 	%fd151, %fd147, 0d3FE0000000000000;
	fma.rn.f64 	%fd152, %fd147, %fd151, %fd150;
	mul.f64 	%fd153, %fd143, %fd143;
	fma.rn.f64 	%fd154, %fd142, %fd142, %fd153;
	fma.rn.f64 	%fd155, %fd145, %fd145, %fd154;
	mul.f64 	%fd156, %fd155, 0d3FF8000000000000;
	sub.f64 	%fd157, %fd152, %fd156;
	mul.f64 	%fd158, %fd149, %fd157;
	add.s64 	%rd25, %rd24, %rd17;
	st.global.f64 	[%rd25], %fd158;
	ld.global.f64 	%fd159, [%rd12];
	ld.global.f64 	%fd160, [%rd13];
	neg.f64 	%fd161, %fd160;
	sub.f64 	%fd162, %fd161, %fd159;
	ld.global.f64 	%fd163, [%rd14];
	fma.rn.f64 	%fd164, %fd163, 0d0000000000000000, %fd162;
	mul.f64 	%fd165, %fd164, 0d4008000000000000;
	ld.global.f64 	%fd166, [%rd15];
	mul.f64 	%fd167, %fd166, 0d3F9C71C71C71C71C;
	add.f64 	%fd168, %fd165, 0d3FF0000000000000;
	mul.f64 	%fd169, %fd165, 0d3FE0000000000000;
	fma.rn.f64 	%fd170, %fd165, %fd169, %fd168;
	mul.f64 	%fd171, %fd160, %fd160;
	fma.rn.f64 	%fd172, %fd159, %fd159, %fd171;
	fma.rn.f64 	%fd173, %fd163, %fd163, %fd172;
	mul.f64 	%fd174, %fd173, 0d3FF8000000000000;
	sub.f64 	%fd175, %fd170, %fd174;
	mul.f64 	%fd176, %fd167, %fd175;
	add.s64 	%rd26, %rd25, %rd17;
	st.global.f64 	[%rd26], %fd176;
	ld.global.f64 	%fd177, [%rd12];
	ld.global.f64 	%fd178, [%rd13];
	sub.f64 	%fd179, %fd177, %fd178;
	ld.global.f64 	%fd180, [%rd14];
	fma.rn.f64 	%fd181, %fd180, 0d0000000000000000, %fd179;
	mul.f64 	%fd182, %fd181, 0d4008000000000000;
	ld.global.f64 	%fd183, [%rd15];
	mul.f64 	%fd184, %fd183, 0d3F9C71C71C71C71C;
	add.f64 	%fd185, %fd182, 0d3FF0000000000000;
	mul.f64 	%fd186, %fd182, 0d3FE0000000000000;
	fma.rn.f64 	%fd187, %fd182, %fd186, %fd185;
	mul.f64 	%fd188, %fd178, %fd178;
	fma.rn.f64 	%fd189, %fd177, %fd177, %fd188;
	fma.rn.f64 	%fd190, %fd180, %fd180, %fd189;
	mul.f64 	%fd191, %fd190, 0d3FF8000000000000;
	sub.f64 	%fd192, %fd187, %fd191;
	mul.f64 	%fd193, %fd184, %fd192;
	add.s64 	%rd27, %rd26, %rd17;
	st.global.f64 	[%rd27], %fd193;
	ld.global.f64 	%fd194, [%rd12];
	ld.global.f64 	%fd195, [%rd13];
	mul.f64 	%fd196, %fd195, 0d0000000000000000;
	sub.f64 	%fd197, %fd196, %fd194;
	ld.global.f64 	%fd198, [%rd14];
	add.f64 	%fd199, %fd197, %fd198;
	mul.f64 	%fd200, %fd199, 0d4008000000000000;
	ld.global.f64 	%fd201, [%rd15];
	mul.f64 	%fd202, %fd201, 0d3F9C71C71C71C71C;
	add.f64 	%fd203, %fd200, 0d3FF0000000000000;
	mul.f64 	%fd204, %fd200, 0d3FE0000000000000;
	fma.rn.f64 	%fd205, %fd200, %fd204, %fd203;
	mul.f64 	%fd206, %fd195, %fd195;
	fma.rn.f64 	%fd207, %fd194, %fd194, %fd206;
	fma.rn.f64 	%fd208, %fd198, %fd198, %fd207;
	mul.f64 	%fd209, %fd208, 0d3FF8000000000000;
	sub.f64 	%fd210, %fd205, %fd209;
	mul.f64 	%fd211, %fd202, %fd210;
	add.s64 	%rd28, %rd27, %rd17;
	st.global.f64 	[%rd28], %fd211;
	ld.global.f64 	%fd212, [%rd12];
	ld.global.f64 	%fd213, [%rd13];
	fma.rn.f64 	%fd214, %fd213, 0d0000000000000000, %fd212;
	ld.global.f64 	%fd215, [%rd14];
	add.f64 	%fd216, %fd214, %fd215;
	mul.f64 	%fd217, %fd216, 0d4008000000000000;
	ld.global.f64 	%fd218, [%rd15];
	mul.f64 	%fd219, %fd218, 0d3F9C71C71C71C71C;
	add.f64 	%fd220, %fd217, 0d3FF0000000000000;
	mul.f64 	%fd221, %fd217, 0d3FE0000000000000;
	fma.rn.f64 	%fd222, %fd217, %fd221, %fd220;
	mul.f64 	%fd223, %fd213, %fd213;
	fma.rn.f64 	%fd224, %fd212, %fd212, %fd223;
	fma.rn.f64 	%fd225, %fd215, %fd215, %fd224;
	mul.f64 	%fd226, %fd225, 0d3FF8000000000000;
	sub.f64 	%fd227, %fd222, %fd226;
	mul.f64 	%fd228, %fd219, %fd227;
	add.s64 	%rd29, %rd28, %rd17;
	st.global.f64 	[%rd29], %fd228;
	ld.global.f64 	%fd229, [%rd12];
	ld.global.f64 	%fd230, [%rd13];
	mul.f64 	%fd231, %fd230, 0d0000000000000000;
	sub.f64 	%fd232, %fd231, %fd229;
	ld.global.f64 	%fd233, [%rd14];
	sub.f64 	%fd234, %fd232, %fd233;
	mul.f64 	%fd235, %fd234, 0d4008000000000000;
	ld.global.f64 	%fd236, [%rd15];
	mul.f64 	%fd237, %fd236, 0d3F9C71C71C71C71C;
	add.f64 	%fd238, %fd235, 0d3FF0000000000000;
	mul.f64 	%fd239, %fd235, 0d3FE0000000000000;
	fma.rn.f64 	%fd240, %fd235, %fd239, %fd238;
	mul.f64 	%fd241, %fd230, %fd230;
	fma.rn.f64 	%fd242, %fd229, %fd229, %fd241;
	fma.rn.f64 	%fd243, %fd233, %fd233, %fd242;
	mul.f64 	%fd244, %fd243, 0d3FF8000000000000;
	sub.f64 	%fd245, %fd240, %fd244;
	mul.f64 	%fd246, %fd237, %fd245;
	add.s64 	%rd30, %rd29, %rd17;
	st.global.f64 	[%rd30], %fd246;
	ld.global.f64 	%fd247, [%rd12];
	ld.global.f64 	%fd248, [%rd13];
	mul.f64 	%fd249, %fd248, 0d0000000000000000;
	fma.rn.f64 	%fd250, %fd247, 0d0000000000000000, %fd249;
	ld.global.f64 	%fd251, [%rd14];
	sub.f64 	%fd252, %fd250, %fd251;
	mul.f64 	%fd253, %fd252, 0d4008000000000000;
	ld.global.f64 	%fd254, [%rd15];
	mul.f64 	%fd255, %fd254, 0d3F9C71C71C71C71C;
	add.f64 	%fd256, %fd253, 0d3FF0000000000000;
	mul.f64 	%fd257, %fd253, 0d3FE0000000000000;
	fma.rn.f64 	%fd258, %fd253, %fd257, %fd256;
	mul.f64 	%fd259, %fd248, %fd248;
	fma.rn.f64 	%fd260, %fd247, %fd247, %fd259;
	fma.rn.f64 	%fd261, %fd251, %fd251, %fd260;
	mul.f64 	%fd262, %fd261, 0d3FF8000000000000;
	sub.f64 	%fd263, %fd258, %fd262;
	mul.f64 	%fd264, %fd255, %fd263;
	add.s64 	%rd31, %rd30, %rd17;
	st.global.f64 	[%rd31], %fd264;
	ld.global.f64 	%fd265, [%rd12];
	ld.global.f64 	%fd266, [%rd13];
	fma.rn.f64 	%fd267, %fd265, 0d0000000000000000, %fd266;
	ld.global.f64 	%fd268, [%rd14];
	add.f64 	%fd269, %fd267, %fd268;
	mul.f64 	%fd270, %fd269, 0d4008000000000000;
	ld.global.f64 	%fd271, [%rd15];
	mul.f64 	%fd272, %fd271, 0d3F9C71C71C71C71C;
	add.f64 	%fd273, %fd270, 0d3FF0000000000000;
	mul.f64 	%fd274, %fd270, 0d3FE0000000000000;
	fma.rn.f64 	%fd275, %fd270, %fd274, %fd273;
	mul.f64 	%fd276, %fd266, %fd266;
	fma.rn.f64 	%fd277, %fd265, %fd265, %fd276;
	fma.rn.f64 	%fd278, %fd268, %fd268, %fd277;
	mul.f64 	%fd279, %fd278, 0d3FF8000000000000;
	sub.f64 	%fd280, %fd275, %fd279;
	mul.f64 	%fd281, %fd272, %fd280;
	add.s64 	%rd32, %rd31, %rd17;
	st.global.f64 	[%rd32], %fd281;
	ld.global.f64 	%fd282, [%rd12];
	mul.f64 	%fd283, %fd282, 0d0000000000000000;
	ld.global.f64 	%fd284, [%rd13];
	sub.f64 	%fd285, %fd283, %fd284;
	ld.global.f64 	%fd286, [%rd14];
	add.f64 	%fd287, %fd285, %fd286;
	mul.f64 	%fd288, %fd287, 0d4008000000000000;
	ld.global.f64 	%fd289, [%rd15];
	mul.f64 	%fd290, %fd289, 0d3F9C71C71C71C71C;
	add.f64 	%fd291, %fd288, 0d3FF0000000000000;
	mul.f64 	%fd292, %fd288, 0d3FE0000000000000;
	fma.rn.f64 	%fd293, %fd288, %fd292, %fd291;
	mul.f64 	%fd294, %fd284, %fd284;
	fma.rn.f64 	%fd295, %fd282, %fd282, %fd294;
	fma.rn.f64 	%fd296, %fd286, %fd286, %fd295;
	mul.f64 	%fd297, %fd296, 0d3FF8000000000000;
	sub.f64 	%fd298, %fd293, %fd297;
	mul.f64 	%fd299, %fd290, %fd298;
	add.s64 	%rd33, %rd32, %rd17;
	st.global.f64 	[%rd33], %fd299;
	ld.global.f64 	%fd300, [%rd12];
	ld.global.f64 	%fd301, [%rd13];
	fma.rn.f64 	%fd302, %fd300, 0d0000000000000000, %fd301;
	ld.global.f64 	%fd303, [%rd14];
	sub.f64 	%fd304, %fd302, %fd303;
	mul.f64 	%fd305, %fd304, 0d4008000000000000;
	ld.global.f64 	%fd306, [%rd15];
	mul.f64 	%fd307, %fd306, 0d3F9C71C71C71C71C;
	add.f64 	%fd308, %fd305, 0d3FF0000000000000;
	mul.f64 	%fd309, %fd305, 0d3FE0000000000000;
	fma.rn.f64 	%fd310, %fd305, %fd309, %fd308;
	mul.f64 	%fd311, %fd301, %fd301;
	fma.rn.f64 	%fd312, %fd300, %fd300, %fd311;
	fma.rn.f64 	%fd313, %fd303, %fd303, %fd312;
	mul.f64 	%fd314, %fd313, 0d3FF8000000000000;
	sub.f64 	%fd315, %fd310, %fd314;
	mul.f64 	%fd316, %fd307, %fd315;
	add.s64 	%rd34, %rd33, %rd17;
	st.global.f64 	[%rd34], %fd316;
	ld.global.f64 	%fd317, [%rd12];
	mul.f64 	%fd318, %fd317, 0d0000000000000000;
	ld.global.f64 	%fd319, [%rd13];
	sub.f64 	%fd320, %fd318, %fd319;
	ld.global.f64 	%fd321, [%rd14];
	sub.f64 	%fd322, %fd320, %fd321;
	mul.f64 	%fd323, %fd322, 0d4008000000000000;
	ld.global.f64 	%fd324, [%rd15];
	mul.f64 	%fd325, %fd324, 0d3F9C71C71C71C71C;
	add.f64 	%fd326, %fd323, 0d3FF0000000000000;
	mul.f64 	%fd327, %fd323, 0d3FE0000000000000;
	fma.rn.f64 	%fd328, %fd323, %fd327, %fd326;
	mul.f64 	%fd329, %fd319, %fd319;
	fma.rn.f64 	%fd330, %fd317, %fd317, %fd329;
	fma.rn.f64 	%fd331, %fd321, %fd321, %fd330;
	mul.f64 	%fd332, %fd331, 0d3FF8000000000000;
	sub.f64 	%fd333, %fd328, %fd332;
	mul.f64 	%fd334, %fd325, %fd333;
	add.s64 	%rd35, %rd34, %rd17;
	st.global.f64 	[%rd35], %fd334;
$L__BB0_2:
	ret;

}


// ===== COMPILED SASS (sm_100) =====

	.target	sm_100

	.elftype	@"ET_EXEC"


//--------------------- .note.nv.tkinfo           --------------------------
	.section	.note.nv.tkinfo,"",@"SHT_NOTE"
	.sectionflags	@"SHF_NOTE_NV_TKINFO"
	.tkinfo
        /*0018*/ 	.word	0x00000002
        /*0030*/ 	.string	""
        /*0030*/ 	.string	"ptxas"
        /*0030*/ 	.string	"Cuda compilation tools, release 13.0, V13.0.88"
        /*0030*/ 	.string	"Build cuda_13.0.r13.0/compiler.36424714_0"
        /*0030*/ 	.string	"-arch sm_100 -m 64 "



//--------------------- .note.nv.cuinfo           --------------------------
	.section	.note.nv.cuinfo,"",@"SHT_NOTE"
	.sectionflags	@"SHF_NOTE_NV_CUINFO"
        /*0018*/ 	.short	0x0002
        /*001a*/ 	.short	0x0064
        /*001c*/ 	.short	0x0082
	.zero		2


//--------------------- .nv.info                  --------------------------
	.section	.nv.info,"",@"SHT_CUDA_INFO"
	.align	4


	//----- nvinfo : EIATTR_REGCOUNT
	.align		4
        /*0000*/ 	.byte	0x04, 0x2f
        /*0002*/ 	.short	(.L_1 - .L_0)
	.align		4
.L_0:
        /*0004*/ 	.word	index@(_Z12calcFeqD3Q19PdPKdS1_S1_S1_i)
        /*0008*/ 	.word	0x0000001c


	//----- nvinfo : EIATTR_FRAME_SIZE
	.align		4
.L_1:
        /*000c*/ 	.byte	0x04, 0x11
        /*000e*/ 	.short	(.L_3 - .L_2)
	.align		4
.L_2:
        /*0010*/ 	.word	index@(_Z12calcFeqD3Q19PdPKdS1_S1_S1_i)
        /*0014*/ 	.word	0x00000000


	//----- nvinfo : EIATTR_MIN_STACK_SIZE
	.align		4
.L_3:
        /*0018*/ 	.byte	0x04, 0x12
        /*001a*/ 	.short	(.L_5 - .L_4)
	.align		4
.L_4:
        /*001c*/ 	.word	index@(_Z12calcFeqD3Q19PdPKdS1_S1_S1_i)
        /*0020*/ 	.word	0x00000000
.L_5:


//--------------------- .nv.compat                --------------------------
	.section	.nv.compat,"",@"SHT_CUDA_COMPAT_INFO"
	.align	4
        /*0000*/ 	.byte	0x02, 0x09, 0x00, 0x00, 0x02, 0x02, 0x01, 0x00, 0x02, 0x05, 0x05, 0x00, 0x03, 0x07, 0x01, 0x01
        /*0010*/ 	.byte	0x02, 0x03, 0x00, 0x00, 0x02, 0x06, 0x01, 0x00, 0x04, 0x0b, 0x08, 0x00, 0x01, 0x00, 0x00, 0x00
        /*0020*/ 	.byte	0x00, 0x00, 0x00, 0x00


//--------------------- .nv.info._Z12calcFeqD3Q19PdPKdS1_S1_S1_i --------------------------
	.section	.nv.info._Z12calcFeqD3Q19PdPKdS1_S1_S1_i,"",@"SHT_CUDA_INFO"
	.sectionflags	@""
	.align	4


	//----- nvinfo : EIATTR_CUDA_API_VERSION
	.align		4
        /*0000*/ 	.byte	0x04, 0x37
        /*0002*/ 	.short	(.L_7 - .L_6)
.L_6:
        /*0004*/ 	.word	0x00000082


	//----- nvinfo : EIATTR_KPARAM_INFO
	.align		4
.L_7:
        /*0008*/ 	.byte	0x04, 0x17
        /*000a*/ 	.short	(.L_9 - .L_8)
.L_8:
        /*000c*/ 	.word	0x00000000
        /*0010*/ 	.short	0x0005
        /*0012*/ 	.short	0x0028
        /*0014*/ 	.byte	0x00, 0xf0, 0x11, 0x00


	//----- nvinfo : EIATTR_KPARAM_INFO
	.align		4
.L_9:
        /*0018*/ 	.byte	0x04, 0x17
        /*001a*/ 	.short	(.L_11 - .L_10)
.L_10:
        /*001c*/ 	.word	0x00000000
        /*0020*/ 	.short	0x0004
        /*0022*/ 	.short	0x0020
        /*0024*/ 	.byte	0x00, 0xf5, 0x21, 0x00


	//----- nvinfo : EIATTR_KPARAM_INFO
	.align		4
.L_11:
        /*0028*/ 	.byte	0x04, 0x17
        /*002a*/ 	.short	(.L_13 - .L_12)
.L_12:
        /*002c*/ 	.word	0x00000000
        /*0030*/ 	.short	0x0003
        /*0032*/ 	.short	0x0018
        /*0034*/ 	.byte	0x00, 0xf5, 0x21, 0x00


	//----- nvinfo : EIATTR_KPARAM_INFO
	.align		4
.L_13:
        /*0038*/ 	.byte	0x04, 0x17
        /*003a*/ 	.short	(.L_15 - .L_14)
.L_14:
        /*003c*/ 	.word	0x00000000
        /*0040*/ 	.short	0x0002
        /*0042*/ 	.short	0x0010
        /*0044*/ 	.byte	0x00, 0xf5, 0x21, 0x00


	//----- nvinfo : EIATTR_KPARAM_INFO
	.align		4
.L_15:
        /*0048*/ 	.byte	0x04, 0x17
        /*004a*/ 	.short	(.L_17 - .L_16)
.L_16:
        /*004c*/ 	.word	0x00000000
        /*0050*/ 	.short	0x0001
        /*0052*/ 	.short	0x0008
        /*0054*/ 	.byte	0x00, 0xf5, 0x21, 0x00


	//----- nvinfo : EIATTR_KPARAM_INFO
	.align		4
.L_17:
        /*0058*/ 	.byte	0x04, 0x17
        /*005a*/ 	.short	(.L_19 - .L_18)
.L_18:
        /*005c*/ 	.word	0x00000000
        /*0060*/ 	.short	0x0000
        /*0062*/ 	.short	0x0000
        /*0064*/ 	.byte	0x00, 0xf5, 0x21, 0x00


	//----- nvinfo : EIATTR_SPARSE_MMA_MASK
	.align		4
.L_19:
        /*0068*/ 	.byte	0x03, 0x50
        /*006a*/ 	.short	0x0000


	//----- nvinfo : EIATTR_MAXREG_COUNT
	.align		4
        /*006c*/ 	.byte	0x03, 0x1b
        /*006e*/ 	.short	0x00ff


	//----- nvinfo : EIATTR_MERCURY_ISA_VERSION
	.align		4
        /*0070*/ 	.byte	0x03, 0x5f
        /*0072*/ 	.short	0x0101


	//----- nvinfo : EIATTR_VRC_CTA_INIT_COUNT
	.align		4
        /*0074*/ 	.byte	0x02, 0x4a
	.zero		1
	.zero		1


	//----- nvinfo : EIATTR_EXIT_INSTR_OFFSETS
	.align		4
        /*0078*/ 	.byte	0x04, 0x1c
        /*007a*/ 	.short	(.L_21 - .L_20)


	//   ....[0]....
.L_20:
        /*007c*/ 	.word	0x00000070


	//   ....[1]....
        /*0080*/ 	.word	0x00001710


	//----- nvinfo : EIATTR_CBANK_PARAM_SIZE
	.align		4
.L_21:
        /*0084*/ 	.byte	0x03, 0x19
        /*0086*/ 	.short	0x002c


	//----- nvinfo : EIATTR_PARAM_CBANK
	.align		4
        /*0088*/ 	.byte	0x04, 0x0a
        /*008a*/ 	.short	(.L_23 - .L_22)
	.align		4
.L_22:
        /*008c*/ 	.word	index@(.nv.constant0._Z12calcFeqD3Q19PdPKdS1_S1_S1_i)
        /*0090*/ 	.short	0x0380
        /*0092*/ 	.short	0x002c


	//----- nvinfo : EIATTR_SW_WAR
	.align		4
.L_23:
        /*0094*/ 	.byte	0x04, 0x36
        /*0096*/ 	.short	(.L_25 - .L_24)
.L_24:
        /*0098*/ 	.word	0x00000008
.L_25:


//--------------------- .nv.callgraph             --------------------------
	.section	.nv.callgraph,"",@"SHT_CUDA_CALLGRAPH"
	.align	4
	.sectionentsize	8
	.align		4
        /*0000*/ 	.word	0x00000000
	.align		4
        /*0004*/ 	.word	0xffffffff
	.align		4
        /*0008*/ 	.word	0x00000000
	.align		4
        /*000c*/ 	.word	0xfffffffe
	.align		4
        /*0010*/ 	.word	0x00000000
	.align		4
        /*0014*/ 	.word	0xfffffffd
	.align		4
        /*0018*/ 	.word	0x00000000
	.align		4
        /*001c*/ 	.word	0xfffffffc


//--------------------- .text._Z12calcFeqD3Q19PdPKdS1_S1_S1_i --------------------------
	.section	.text._Z12calcFeqD3Q19PdPKdS1_S1_S1_i,"ax",@progbits
	.align	128
        .global         _Z12calcFeqD3Q19PdPKdS1_S1_S1_i
        .type           _Z12calcFeqD3Q19PdPKdS1_S1_S1_i,@function
        .size           _Z12calcFeqD3Q19PdPKdS1_S1_S1_i,(.L_x_1 - _Z12calcFeqD3Q19PdPKdS1_S1_S1_i)
        .other          _Z12calcFeqD3Q19PdPKdS1_S1_S1_i,@"STO_CUDA_ENTRY STV_DEFAULT"
_Z12calcFeqD3Q19PdPKdS1_S1_S1_i:
.text._Z12calcFeqD3Q19PdPKdS1_S1_S1_i:
[----:B------:R-:W-:Y:S01]  /*0000*/  LDC R1, c[0x0][0x37c] ;  /* 0x0000df00ff017b82 */ /* 0x000fe20000000800 */
[----:B------:R-:W0:Y:S07]  /*0010*/  S2R R2, SR_TID.X ;  /* 0x0000000000027919 */ /* 0x000e2e0000002100 */
[----:B------:R-:W0:Y:S08]  /*0020*/  S2UR UR4, SR_CTAID.X ;  /* 0x00000000000479c3 */ /* 0x000e300000002500 */
[----:B------:R-:W0:Y:S08]  /*0030*/  LDC R15, c[0x0][0x360] ;  /* 0x0000d800ff0f7b82 */ /* 0x000e300000000800 */
[----:B------:R-:W1:Y:S01]  /*0040*/  LDC R0, c[0x0][0x3a8] ;  /* 0x0000ea00ff007b82 */ /* 0x000e620000000800 */
[----:B0-----:R-:W-:-:S05]  /*0050*/  IMAD R15, R15, UR4, R2 ;  /* 0x000000040f0f7c24 */ /* 0x001fca000f8e0202 */
[----:B-1----:R-:W-:-:S13]  /*0060*/  ISETP.GE.AND P0, PT, R15, R0, PT ;  /* 0x000000000f00720c */ /* 0x002fda0003f06270 */
[----:B------:R-:W-:Y:S05]  /*0070*/  @P0 EXIT ;  /* 0x000000000000094d */ /* 0x000fea0003800000 */
[----:B------:R-:W0:Y:S01]  /*0080*/  LDC.64 R2, c[0x0][0x390] ;  /* 0x0000e400ff027b82 */ /* 0x000e220000000a00 */
[----:B------:R-:W1:Y:S07]  /*0090*/  LDCU.64 UR4, c[0x0][0x358] ;  /* 0x00006b00ff0477ac */ /* 0x000e6e0008000a00 */
[----:B------:R-:W2:Y:S08]  /*00a0*/  LDC.64 R8, c[0x0][0x388] ;  /* 0x0000e200ff087b82 */ /* 0x000eb00000000a00 */
[----:B------:R-:W3:Y:S01]  /*00b0*/  LDC.64 R6, c[0x0][0x398] ;  /* 0x0000e600ff067b82 */ /* 0x000ee20000000a00 */
[----:B0-----:R-:W-:-:S07]  /*00c0*/  IMAD.WIDE R2, R15, 0x8, R2 ;  /* 0x000000080f027825 */ /* 0x001fce00078e0202 */
[----:B------:R-:W0:Y:S01]  /*00d0*/  LDC.64 R4, c[0x0][0x3a0] ;  /* 0x0000e800ff047b82 */ /* 0x000e220000000a00 */
[----:B-1----:R-:W4:Y:S01]  /*00e0*/  LDG.E.64 R18, desc[UR4][R2.64] ;  /* 0x0000000402127981 */ /* 0x002f22000c1e1b00 */
[----:B--2---:R-:W-:-:S05]  /*00f0*/  IMAD.WIDE R8, R15, 0x8, R8 ;  /* 0x000000080f087825 */ /* 0x004fca00078e0208 */
[----:B------:R-:W2:Y:S01]  /*0100*/  LDG.E.64 R16, desc[UR4][R8.64] ;  /* 0x0000000408107981 */ /* 0x000ea2000c1e1b00 */
[----:B---3--:R-:W-:-:S05]  /*0110*/  IMAD.WIDE R6, R15, 0x8, R6 ;  /* 0x000000080f067825 */ /* 0x008fca00078e0206 */
[----:B------:R-:W3:Y:S01]  /*0120*/  LDG.E.64 R12, desc[UR4][R6.64] ;  /* 0x00000004060c7981 */ /* 0x000ee2000c1e1b00 */
[----:B0-----:R-:W-:-:S05]  /*0130*/  IMAD.WIDE R4, R15, 0x8, R4 ;  /* 0x000000080f047825 */ /* 0x001fca00078e0204 */
[----:B------:R-:W5:Y:S01]  /*0140*/  LDG.E.64 R10, desc[UR4][R4.64] ;  /* 0x00000004040a7981 */ /* 0x000f62000c1e1b00 */
[----:B------:R-:W-:Y:S01]  /*0150*/  UMOV UR6, 0x55555555 ;  /* 0x5555555500067882 */ /* 0x000fe20000000000 */
[----:B------:R-:W-:Y:S01]  /*0160*/  UMOV UR7, 0x3fd55555 ;  /* 0x3fd5555500077882 */ /* 0x000fe20000000000 */
[-C--:B----4-:R-:W-:Y:S02]  /*0170*/  DMUL R20, RZ, R18.reuse ;  /* 0x00000012ff147228 */ /* 0x090fe40000000000 */
[----:B------:R-:W-:-:S06]  /*0180*/  DMUL R22, R18, R18 ;  /* 0x0000001212167228 */ /* 0x000fcc0000000000 */
[-C--:B--2---:R-:W-:Y:S02]  /*0190*/  DFMA R20, RZ, R16.reuse, R20 ;  /* 0x00000010ff14722b */ /* 0x084fe40000000014 */
[----:B------:R-:W-:Y:S01]  /*01a0*/  DFMA R24, R16, R16, R22 ;  /* 0x000000101018722b */ /* 0x000fe20000000016 */
[----:B------:R-:W0:Y:S05]  /*01b0*/  LDC.64 R16, c[0x0][0x380] ;  /* 0x0000e000ff107b82 */ /* 0x000e2a0000000a00 */
[-C--:B---3--:R-:W-:Y:S02]  /*01c0*/  DFMA R20, RZ, R12.reuse, R20 ;  /* 0x0000000cff14722b */ /* 0x088fe40000000014 */
[----:B------:R-:W-:-:S06]  /*01d0*/  DFMA R24, R12, R12, R24 ;  /* 0x0000000c0c18722b */ /* 0x000fcc0000000018 */
[----:B------:R-:W-:Y:S02]  /*01e0*/  DMUL R18, R20, 3 ;  /* 0x4008000014127828 */ /* 0x000fe40000000000 */
[----:B-----5:R-:W-:-:S06]  /*01f0*/  DMUL R10, R10, UR6 ;  /* 0x000000060a0a7c28 */ /* 0x020fcc0008000000 */
[C---:B------:R-:W-:Y:S02]  /*0200*/  DADD R20, R18.reuse, 1 ;  /* 0x3ff0000012147429 */ /* 0x040fe40000000000 */
[----:B------:R-:W-:Y:S01]  /*0210*/  DMUL R22, R18, 0.5 ;  /* 0x3fe0000012167828 */ /* 0x000fe20000000000 */
[----:B0-----:R-:W-:-:S07]  /*0220*/  IMAD.WIDE R16, R15, 0x8, R16 ;  /* 0x000000080f107825 */ /* 0x001fce00078e0210 */
[----:B------:R-:W-:-:S08]  /*0230*/  DFMA R20, R18, R22, R20 ;  /* 0x000000161214722b */ /* 0x000fd00000000014 */
[----:B------:R-:W-:-:S08]  /*0240*/  DFMA R20, R24, -1.5, R20 ;  /* 0xbff800001814782b */ /* 0x000fd00000000014 */
[----:B------:R-:W-:-:S07]  /*0250*/  DMUL R20, R10, R20 ;  /* 0x000000140a147228 */ /* 0x000fce0000000000 */
[----:B------:R0:W-:Y:S04]  /*0260*/  STG.E.64 desc[UR4][R16.64], R20 ;  /* 0x0000001410007986 */ /* 0x0001e8000c101b04 */
[----:B------:R-:W2:Y:S04]  /*0270*/  LDG.E.64 R18, desc[UR4][R8.64] ;  /* 0x0000000408127981 */ /* 0x000ea8000c1e1b00 */
[----:B------:R-:W2:Y:S04]  /*0280*/  LDG.E.64 R14, desc[UR4][R2.64] ;  /* 0x00000004020e7981 */ /* 0x000ea8000c1e1b00 */
[----:B------:R-:W3:Y:S04]  /*0290*/  LDG.E.64 R12, desc[UR4][R6.64] ;  /* 0x00000004060c7981 */ /* 0x000ee8000c1e1b00 */
[----:B------:R-:W4:Y:S01]  /*02a0*/  LDG.E.64 R10, desc[UR4][R4.64] ;  /* 0x00000004040a7981 */ /* 0x000f22000c1e1b00 */
[----:B------:R-:W-:Y:S01]  /*02b0*/  UMOV UR6, 0x1c71c71c ;  /* 0x1c71c71c00067882 */ /* 0x000fe20000000000 */
[----:B------:R-:W-:Y:S01]  /*02c0*/  UMOV UR7, 0x3fac71c7 ;  /* 0x3fac71c700077882 */ /* 0x000fe20000000000 */
[----:B0-----:R-:W-:Y:S01]  /*02d0*/  IMAD.WIDE R16, R0, 0x8, R16 ;  /* 0x0000000800107825 */ /* 0x001fe200078e0210 */
[----:B--2---:R-:W-:-:S02]  /*02e0*/  DFMA R22, RZ, R14, R18 ;  /* 0x0000000eff16722b */ /* 0x004fc40000000012 */
[----:B------:R-:W-:-:S06]  /*02f0*/  DMUL R24, R14, R14 ;  /* 0x0000000e0e187228 */ /* 0x000fcc0000000000 */
[----:B---3--:R-:W-:Y:S02]  /*0300*/  DFMA R22, RZ, R12, R22 ;  /* 0x0000000cff16722b */ /* 0x008fe40000000016 */
[----:B------:R-:W-:Y:S02]  /*0310*/  DFMA R24, R18, R18, R24 ;  /* 0x000000121218722b */ /* 0x000fe40000000018 */
[----:B----4-:R-:W-:-:S04]  /*0320*/  DMUL R10, R10, UR6 ;  /* 0x000000060a0a7c28 */ /* 0x010fc80008000000 */
[----:B------:R-:W-:Y:S02]  /*0330*/  DMUL R14, R22, 3 ;  /* 0x40080000160e7828 */ /* 0x000fe40000000000 */
[----:B------:R-:W-:-:S06]  /*0340*/  DFMA R24, R12, R12, R24 ;  /* 0x0000000c0c18722b */ /* 0x000fcc0000000018 */
[C---:B------:R-:W-:Y:S02]  /*0350*/  DADD R18, R14.reuse, 1 ;  /* 0x3ff000000e127429 */ /* 0x040fe40000000000 */
[----:B------:R-:W-:-:S08]  /*0360*/  DMUL R20, R14, 0.5 ;  /* 0x3fe000000e147828 */ /* 0x000fd00000000000 */
        /* <DEDUP_REMOVED lines=8> */
[----:B0-----:R-:W-:Y:S01]  /*03f0*/  IMAD.WIDE R16, R0, 0x8, R16 ;  /* 0x0000000800107825 */ /* 0x001fe200078e0210 */
[----:B--2---:R-:W-:-:S02]  /*0400*/  DFMA R22, RZ, R14, -R20 ;  /* 0x0000000eff16722b */ /* 0x004fc40000000814 */
        /* <DEDUP_REMOVED lines=49> */
[----:B------:R-:W3:Y:S04]  /*0720*/  LDG.E.64 R14, desc[UR4][R8.64] ;  /* 0x00000004080e7981 */ /* 0x000ee8000c1e1b00 */
[----:B------:R-:W4:Y:S04]  /*0730*/  LDG.E.64 R12, desc[UR4][R6.64] ;  /* 0x00000004060c7981 */ /* 0x000f28000c1e1b00 */
[----:B------:R-:W5:Y:S01]  /*0740*/  LDG.E.64 R10, desc[UR4][R4.64] ;  /* 0x00000004040a7981 */ /* 0x000f62000c1e1b00 */
[----:B0-----:R-:W-:Y:S01]  /*0750*/  IMAD.WIDE R16, R0, 0x8, R16 ;  /* 0x0000000800107825 */ /* 0x001fe200078e0210 */
[----:B--2---:R-:W-:-:S02]  /*0760*/  DMUL R22, RZ, R18 ;  /* 0x00000012ff167228 */ /* 0x004fc40000000000 */
[----:B------:R-:W-:-:S06]  /*0770*/  DMUL R24, R18, R18 ;  /* 0x0000001212187228 */ /* 0x000fcc0000000000 */
[-C--:B---3--:R-:W-:Y:S02]  /*0780*/  DFMA R22, RZ, R14.reuse, R22 ;  /* 0x0000000eff16722b */ /* 0x088fe40000000016 */
[----:B------:R-:W-:Y:S02]  /*0790*/  DFMA R24, R14, R14, R24 ;  /* 0x0000000e0e18722b */ /* 0x000fe40000000018 */
[----:B-----5:R-:W-:-:S04]  /*07a0*/  DMUL R10, R10, UR6 ;  /* 0x000000060a0a7c28 */ /* 0x020fc80008000000 */
[----:B----4-:R-:W-:Y:S02]  /*07b0*/  DADD R22, R22, R12 ;  /* 0x0000000016167229 */ /* 0x010fe4000000000c */
[----:B------:R-:W-:-:S06]  /*07c0*/  DFMA R24, R12, R12, R24 ;  /* 0x0000000c0c18722b */ /* 0x000fcc0000000018 */
[----:B------:R-:W-:-:S08]  /*07d0*/  DMUL R18, R22, 3 ;  /* 0x4008000016127828 */ /* 0x000fd00000000000 */
        /* <DEDUP_REMOVED lines=16> */
[----:B----4-:R-:W-:Y:S02]  /*08e0*/  DADD R22, R22, -R12 ;  /* 0x0000000016167229 */ /* 0x010fe4000000080c */
        /* <DEDUP_REMOVED lines=32> */
[----:B--2---:R-:W-:-:S02]  /*0af0*/  DADD R22, R20, R14 ;  /* 0x0000000014167229 */ /* 0x004fc4000000000e */
        /* <DEDUP_REMOVED lines=17> */
[----:B--2---:R-:W-:-:S02]  /*0c10*/  DADD R22, -R20, -R14 ;  /* 0x0000000014167229 */ /* 0x004fc4000000090e */
        /* <DEDUP_REMOVED lines=17> */
[----:B--2---:R-:W-:-:S02]  /*0d30*/  DADD R22, R20, -R14 ;  /* 0x0000000014167229 */ /* 0x004fc4000000080e */
        /* <DEDUP_REMOVED lines=19> */
[----:B---3--:R-:W-:Y:S02]  /*0e70*/  DADD R22, R22, R12 ;  /* 0x0000000016167229 */ /* 0x008fe4000000000c */
        /* <DEDUP_REMOVED lines=35> */
[----:B---3--:R-:W-:Y:S02]  /*10b0*/  DADD R22, R22, -R12 ;  /* 0x0000000016167229 */ /* 0x008fe4000000080c */
        /* <DEDUP_REMOVED lines=100> */
[----:B------:R-:W-:Y:S01]  /*1700*/  STG.E.64 desc[UR4][R16.64], R2 ;  /* 0x0000000210007986 */ /* 0x000fe2000c101b04 */
[----:B------:R-:W-:Y:S05]  /*1710*/  EXIT ;  /* 0x000000000000794d */ /* 0x000fea0003800000 */
.L_x_0:
[----:B------:R-:W-:-:S00]  /*1720*/  BRA `(.L_x_0) ;  /* 0xfffffffc00fc7947 */ /* 0x000fc0000383ffff */
[----:B------:R-:W-:-:S00]  /*1730*/  NOP ;  /* 0x0000000000007918 */ /* 0x000fc00000000000 */
        /* <DEDUP_REMOVED lines=12> */
.L_x_1:


//--------------------- .nv.shared.reserved.0     --------------------------
	.section	.nv.shared.reserved.0,"aw",@nobits
	.weak		__nv_reservedSMEM_offset_0_alias
	.size		__nv_reservedSMEM_offset_0_alias, 0, 64
	.other		__nv_reservedSMEM_offset_0_alias,@"STO_CUDA_RESERVED_SHARED STV_DEFAULT"
__nv_reservedSMEM_offset_0_alias:
	.zero		0
	.zero		64


//--------------------- .nv.constant0._Z12calcFeqD3Q19PdPKdS1_S1_S1_i --------------------------
	.section	.nv.constant0._Z12calcFeqD3Q19PdPKdS1_S1_S1_i,"a",@progbits
	.sectionflags	@""
	.align	4
.nv.constant0._Z12calcFeqD3Q19PdPKdS1_S1_S1_i:
	.zero		940


//--------------------- SYMBOLS --------------------------

	.type		.nv.reservedSmem.offset0,@object
	.size		.nv.reservedSmem.offset0,0x4
